	.target	sm_90a

	.elftype	@"ET_EXEC"


//--------------------- .note.nv.tkinfo           --------------------------
	.section	.note.nv.tkinfo,"",@"SHT_NOTE"
	.sectionflags	@"SHF_NOTE_NV_TKINFO"
	.tkinfo
        /*0018*/ 	.word	0x00000002
        /*0030*/ 	.string	""
        /*0030*/ 	.string	"ptxas"
        /*0030*/ 	.string	"Cuda compilation tools, release 13.0, V13.0.88"
        /*0030*/ 	.string	"Build cuda_13.0.r13.0/compiler.36424714_0"
        /*0030*/ 	.string	"-v  -suppress-debug-info  -lineinfo  -arch sm_90a "



//--------------------- .note.nv.cuinfo           --------------------------
	.section	.note.nv.cuinfo,"",@"SHT_NOTE"
	.sectionflags	@"SHF_NOTE_NV_CUINFO"
        /*0018*/ 	.short	0x0002
        /*001a*/ 	.short	0x005a
        /*001c*/ 	.short	0x0082
	.zero		2


//--------------------- .nv.info                  --------------------------
	.section	.nv.info,"",@"SHT_CUDA_INFO"
	.align	4


	//----- nvinfo : EIATTR_REGCOUNT
	.align		4
        /*0000*/ 	.byte	0x04, 0x2f
        /*0002*/ 	.short	(.L_1 - .L_0)
	.align		4
.L_0:
        /*0004*/ 	.word	index@(gluon_mma)
        /*0008*/ 	.word	0x00000050


	//----- nvinfo : EIATTR_FRAME_SIZE
	.align		4
.L_1:
        /*000c*/ 	.byte	0x04, 0x11
        /*000e*/ 	.short	(.L_3 - .L_2)
	.align		4
.L_2:
        /*0010*/ 	.word	index@(gluon_mma)
        /*0014*/ 	.word	0x00000000


	//----- nvinfo : EIATTR_MIN_STACK_SIZE
	.align		4
.L_3:
        /*0018*/ 	.byte	0x04, 0x12
        /*001a*/ 	.short	(.L_5 - .L_4)
	.align		4
.L_4:
        /*001c*/ 	.word	index@(gluon_mma)
        /*0020*/ 	.word	0x00000000
.L_5:


//--------------------- .nv.compat                --------------------------
	.section	.nv.compat,"",@"SHT_CUDA_COMPAT_INFO"
	.align	4
        /*0000*/ 	.byte	0x02, 0x09, 0x01, 0x00, 0x02, 0x02, 0x04, 0x00, 0x02, 0x05, 0x05, 0x00, 0x03, 0x07, 0x01, 0x01
        /*0010*/ 	.byte	0x02, 0x03, 0x00, 0x00, 0x02, 0x06, 0x01, 0x00, 0x04, 0x0b, 0x08, 0x00, 0x00, 0x00, 0x00, 0x00
        /*0020*/ 	.byte	0x00, 0x00, 0x00, 0x00


//--------------------- .nv.info.gluon_mma        --------------------------
	.section	.nv.info.gluon_mma,"",@"SHT_CUDA_INFO"
	.sectionflags	@""
	.align	4


	//----- nvinfo : EIATTR_CUDA_API_VERSION
	.align		4
        /*0000*/ 	.byte	0x04, 0x37
        /*0002*/ 	.short	(.L_7 - .L_6)
.L_6:
        /*0004*/ 	.word	0x00000082


	//----- nvinfo : EIATTR_KPARAM_INFO
	.align		4
.L_7:
        /*0008*/ 	.byte	0x04, 0x17
        /*000a*/ 	.short	(.L_9 - .L_8)
.L_8:
        /*000c*/ 	.word	0x00000000
        /*0010*/ 	.short	0x0004
        /*0012*/ 	.short	0x0020
        /*0014*/ 	.byte	0x00, 0xf4, 0x21, 0x00


	//----- nvinfo : EIATTR_KPARAM_INFO
	.align		4
.L_9:
        /*0018*/ 	.byte	0x04, 0x17
        /*001a*/ 	.short	(.L_11 - .L_10)
.L_10:
        /*001c*/ 	.word	0x00000000
        /*0020*/ 	.short	0x0003
        /*0022*/ 	.short	0x0018
        /*0024*/ 	.byte	0x00, 0xf4, 0x21, 0x00


	//----- nvinfo : EIATTR_KPARAM_INFO
	.align		4
.L_11:
        /*0028*/ 	.byte	0x04, 0x17
        /*002a*/ 	.short	(.L_13 - .L_12)
.L_12:
        /*002c*/ 	.word	0x00000000
        /*0030*/ 	.short	0x0002
        /*0032*/ 	.short	0x0010
        /*0034*/ 	.byte	0x00, 0xf4, 0x21, 0x00


	//----- nvinfo : EIATTR_KPARAM_INFO
	.align		4
.L_13:
        /*0038*/ 	.byte	0x04, 0x17
        /*003a*/ 	.short	(.L_15 - .L_14)
.L_14:
        /*003c*/ 	.word	0x00000000
        /*0040*/ 	.short	0x0001
        /*0042*/ 	.short	0x0008
        /*0044*/ 	.byte	0x00, 0xf4, 0x21, 0x00


	//----- nvinfo : EIATTR_KPARAM_INFO
	.align		4
.L_15:
        /*0048*/ 	.byte	0x04, 0x17
        /*004a*/ 	.short	(.L_17 - .L_16)
.L_16:
        /*004c*/ 	.word	0x00000000
        /*0050*/ 	.short	0x0000
        /*0052*/ 	.short	0x0000
        /*0054*/ 	.byte	0x00, 0xf4, 0x21, 0x00


	//----- nvinfo : EIATTR_SPARSE_MMA_MASK
	.align		4
.L_17:
        /*0058*/ 	.byte	0x03, 0x50
        /*005a*/ 	.short	0x0000


	//----- nvinfo : EIATTR_MAXREG_COUNT
	.align		4
        /*005c*/ 	.byte	0x03, 0x1b
        /*005e*/ 	.short	0x00ff


	//----- nvinfo : EIATTR_NUM_BARRIERS
	.align		4
        /*0060*/ 	.byte	0x02, 0x4c
        /*0062*/ 	.byte	0x01
	.zero		1


	//----- nvinfo : EIATTR_MERCURY_ISA_VERSION
	.align		4
        /*0064*/ 	.byte	0x03, 0x5f
        /*0066*/ 	.short	0x0101


	//----- nvinfo : EIATTR_EXIT_INSTR_OFFSETS
	.align		4
        /*0068*/ 	.byte	0x04, 0x1c
        /*006a*/ 	.short	(.L_19 - .L_18)


	//   ....[0]....
.L_18:
        /*006c*/ 	.word	0x000015a0


	//----- nvinfo : EIATTR_REQNTID
	.align		4
.L_19:
        /*0070*/ 	.byte	0x04, 0x10
        /*0072*/ 	.short	(.L_21 - .L_20)
.L_20:
        /*0074*/ 	.word	0x00000100
        /*0078*/ 	.word	0x00000001
        /*007c*/ 	.word	0x00000001


	//----- nvinfo : EIATTR_CBANK_PARAM_SIZE
	.align		4
.L_21:
        /*0080*/ 	.byte	0x03, 0x19
        /*0082*/ 	.short	0x0028


	//----- nvinfo : EIATTR_PARAM_CBANK
	.align		4
        /*0084*/ 	.byte	0x04, 0x0a
        /*0086*/ 	.short	(.L_23 - .L_22)
	.align		4
.L_22:
        /*0088*/ 	.word	index@(.nv.constant0.gluon_mma)
        /*008c*/ 	.short	0x0210
        /*008e*/ 	.short	0x0028


	//----- nvinfo : EIATTR_SW_WAR
	.align		4
.L_23:
        /*0090*/ 	.byte	0x04, 0x36
        /*0092*/ 	.short	(.L_25 - .L_24)
.L_24:
        /*0094*/ 	.word	0x00000008
.L_25:


//--------------------- .nv.callgraph             --------------------------
	.section	.nv.callgraph,"",@"SHT_CUDA_CALLGRAPH"
	.align	4
	.sectionentsize	8
	.align		4
        /*0000*/ 	.word	0x00000000
	.align		4
        /*0004*/ 	.word	0xffffffff
	.align		4
        /*0008*/ 	.word	0x00000000
	.align		4
        /*000c*/ 	.word	0xfffffffe
	.align		4
        /*0010*/ 	.word	0x00000000
	.align		4
        /*0014*/ 	.word	0xfffffffd
	.align		4
        /*0018*/ 	.word	0x00000000
	.align		4
        /*001c*/ 	.word	0xfffffffc


//--------------------- .text.gluon_mma           --------------------------
	.section	.text.gluon_mma,"ax",@progbits
	.align	128
        .global         gluon_mma
        .type           gluon_mma,@function
        .size           gluon_mma,(.L_x_1 - gluon_mma)
        .other          gluon_mma,@"STO_CUDA_ENTRY STV_DEFAULT"
gluon_mma:
.text.gluon_mma:
[----:B------:R-:W-:Y:S01]  /*0000*/  LDC R1, c[0x0][0x28] ;  /* 0x00000a00ff017b82 */ /* 0x000fe20000000800 */
[----:B------:R-:W0:Y:S07]  /*0010*/  S2R R6, SR_TID.X ;  /* 0x0000000000067919 */ /* 0x000e2e0000002100 */
[----:B------:R-:W1:Y:S01]  /*0020*/  LDC.64 R14, c[0x0][0x210] ;  /* 0x00008400ff0e7b82 */ /* 0x000e620000000a00 */
[----:B------:R-:W-:Y:S01]  /*0030*/  ULDC.64 UR14, c[0x0][0x208] ;  /* 0x00008200000e7ab9 */ /* 0x000fe20000000a00 */
[----:B0-----:R-:W-:-:S02]  /*0040*/  SHF.R.U32.HI R3, RZ, 0x5, R6 ;  /* 0x00000005ff037819 */ /* 0x001fc40000011606 */
[C---:B------:R-:W-:Y:S02]  /*0050*/  LOP3.LUT R77, R6.reuse, 0xe0, RZ, 0xc0, !PT ;  /* 0x000000e0064d7812 */ /* 0x040fe400078ec0ff */
[----:B------:R-:W-:Y:S02]  /*0060*/  SGXT.U32 R3, R3, 0x3 ;  /* 0x000000030303781a */ /* 0x000fe40000000000 */
[----:B------:R-:W-:Y:S01]  /*0070*/  LOP3.LUT R0, R6, 0x1f, RZ, 0xc0, !PT ;  /* 0x0000001f06007812 */ /* 0x000fe200078ec0ff */
[----:B------:R-:W-:Y:S01]  /*0080*/  IMAD.SHL.U32 R64, R77, 0x2, RZ ;  /* 0x000000024d407824 */ /* 0x000fe200078e00ff */
[C---:B------:R-:W-:Y:S02]  /*0090*/  LOP3.LUT R75, R3.reuse, 0x8, RZ, 0xfc, !PT ;  /* 0x00000008034b7812 */ /* 0x040fe400078efcff */
[----:B------:R-:W-:Y:S02]  /*00a0*/  LOP3.LUT R69, R3, 0x20, RZ, 0xfc, !PT ;  /* 0x0000002003457812 */ /* 0x000fe400078efcff */
[-C--:B-1----:R-:W-:Y:S01]  /*00b0*/  IADD3 R10, P1, R64, R14.reuse, RZ ;  /* 0x0000000e400a7210 */ /* 0x082fe20007f3e0ff */
[----:B------:R-:W-:Y:S01]  /*00c0*/  IMAD.SHL.U32 R16, R75, 0x20, RZ ;  /* 0x000000204b107824 */ /* 0x000fe200078e00ff */
[----:B------:R-:W-:Y:S01]  /*00d0*/  LOP3.LUT R58, R3, 0x50, RZ, 0xfc, !PT ;  /* 0x00000050033a7812 */ /* 0x000fe200078efcff */
[----:B------:R-:W-:Y:S01]  /*00e0*/  IMAD.SHL.U32 R50, R69, 0x20, RZ ;  /* 0x0000002045327824 */ /* 0x000fe200078e00ff */
[----:B------:R-:W-:-:S02]  /*00f0*/  LEA R24, P3, R75, R14, 0x6 ;  /* 0x0000000e4b187211 */ /* 0x000fc400078630ff */
[-C--:B------:R-:W-:Y:S01]  /*0100*/  LEA R8, P0, R69, R14.reuse, 0x6 ;  /* 0x0000000e45087211 */ /* 0x080fe200078030ff */
[----:B------:R-:W-:Y:S01]  /*0110*/  IMAD.SHL.U32 R30, R58, 0x20, RZ ;  /* 0x000000203a1e7824 */ /* 0x000fe200078e00ff */
[-C--:B------:R-:W-:Y:S02]  /*0120*/  LEA.HI.X R11, R77, R15.reuse, RZ, 0x1, P1 ;  /* 0x0000000f4d0b7211 */ /* 0x080fe400008f0cff */
[-C--:B------:R-:W-:Y:S02]  /*0130*/  LEA.HI.X R25, R16, R15.reuse, RZ, 0x1, P3 ;  /* 0x0000000f10197211 */ /* 0x080fe400018f0cff */
[----:B------:R-:W-:Y:S01]  /*0140*/  LEA.HI.X R9, R50, R15, RZ, 0x1, P0 ;  /* 0x0000000f32097211 */ /* 0x000fe200000f0cff */
[----:B------:R-:W-:Y:S01]  /*0150*/  IMAD.WIDE.U32 R10, R0, 0x2, R10 ;  /* 0x00000002000a7825 */ /* 0x000fe200078e000a */
[----:B------:R-:W-:Y:S02]  /*0160*/  LEA R16, P0, R58, R14, 0x6 ;  /* 0x0000000e3a107211 */ /* 0x000fe400078030ff */
[----:B------:R-:W-:-:S02]  /*0170*/  LOP3.LUT R73, R3, 0x10, RZ, 0xfc, !PT ;  /* 0x0000001003497812 */ /* 0x000fc400078efcff */
[----:B------:R-:W-:Y:S02]  /*0180*/  LEA.HI.X R17, R30, R15, RZ, 0x1, P0 ;  /* 0x0000000f1e117211 */ /* 0x000fe400000f0cff */
[----:B------:R0:W2:Y:S01]  /*0190*/  LDG.E.U16 R30, desc[UR14][R10.64] ;  /* 0x0000000e0a1e7981 */ /* 0x0000a2000c1e1500 */
[----:B------:R-:W-:Y:S01]  /*01a0*/  LOP3.LUT R67, R3, 0x28, RZ, 0xfc, !PT ;  /* 0x0000002803437812 */ /* 0x000fe200078efcff */
[----:B------:R-:W-:Y:S01]  /*01b0*/  IMAD.SHL.U32 R18, R73, 0x20, RZ ;  /* 0x0000002049127824 */ /* 0x000fe200078e00ff */
[----:B------:R-:W-:Y:S02]  /*01c0*/  LOP3.LUT R61, R3, 0x58, RZ, 0xfc, !PT ;  /* 0x00000058033d7812 */ /* 0x000fe400078efcff */
[-C--:B------:R-:W-:Y:S01]  /*01d0*/  LEA R22, P2, R73, R14.reuse, 0x6 ;  /* 0x0000000e49167211 */ /* 0x080fe200078430ff */
[C---:B------:R-:W-:Y:S01]  /*01e0*/  IMAD.SHL.U32 R52, R67.reuse, 0x20, RZ ;  /* 0x0000002043347824 */ /* 0x040fe200078e00ff */
[----:B------:R-:W-:Y:S01]  /*01f0*/  LEA R12, P6, R67, R14, 0x6 ;  /* 0x0000000e430c7211 */ /* 0x000fe200078c30ff */
[----:B------:R-:W-:Y:S01]  /*0200*/  IMAD.SHL.U32 R46, R61, 0x20, RZ ;  /* 0x000000203d2e7824 */ /* 0x000fe200078e00ff */
[C---:B------:R-:W-:Y:S01]  /*0210*/  LOP3.LUT R71, R3.reuse, 0x18, RZ, 0xfc, !PT ;  /* 0x0000001803477812 */ /* 0x040fe200078efcff */
[----:B0-----:R-:W0:Y:S01]  /*0220*/  LDC.64 R10, c[0x0][0x218] ;  /* 0x00008600ff0a7b82 */ /* 0x001e220000000a00 */
[----:B------:R-:W-:-:S02]  /*0230*/  LOP3.LUT R65, R3, 0x30, RZ, 0xfc, !PT ;  /* 0x0000003003417812 */ /* 0x000fc400078efcff */
[----:B------:R-:W-:Y:S01]  /*0240*/  LOP3.LUT R63, R3, 0x38, RZ, 0xfc, !PT ;  /* 0x00000038033f7812 */ /* 0x000fe200078efcff */
[----:B------:R-:W-:Y:S01]  /*0250*/  IMAD.SHL.U32 R32, R71, 0x20, RZ ;  /* 0x0000002047207824 */ /* 0x000fe200078e00ff */
[----:B------:R-:W-:Y:S01]  /*0260*/  LOP3.LUT R62, R3, 0x40, RZ, 0xfc, !PT ;  /* 0x00000040033e7812 */ /* 0x000fe200078efcff */
[----:B------:R-:W-:Y:S01]  /*0270*/  IMAD.SHL.U32 R54, R65, 0x20, RZ ;  /* 0x0000002041367824 */ /* 0x000fe200078e00ff */
[-C--:B------:R-:W-:Y:S01]  /*0280*/  LEA.HI.X R23, R18, R15.reuse, RZ, 0x1, P2 ;  /* 0x0000000f12177211 */ /* 0x080fe200010f0cff */
[----:B------:R-:W-:Y:S01]  /*0290*/  IMAD.SHL.U32 R34, R63, 0x20, RZ ;  /* 0x000000203f227824 */ /* 0x000fe200078e00ff */
[----:B------:R-:W-:Y:S01]  /*02a0*/  LEA.HI.X R13, R52, R15, RZ, 0x1, P6 ;  /* 0x0000000f340d7211 */ /* 0x000fe200030f0cff */
[----:B------:R-:W-:Y:S01]  /*02b0*/  IMAD.SHL.U32 R26, R62, 0x20, RZ ;  /* 0x000000203e1a7824 */ /* 0x000fe200078e00ff */
[----:B------:R-:W-:Y:S02]  /*02c0*/  LEA R18, P6, R61, R14, 0x6 ;  /* 0x0000000e3d127211 */ /* 0x000fe400078c30ff */
[C---:B------:R-:W-:Y:S01]  /*02d0*/  LOP3.LUT R60, R3.reuse, 0x48, RZ, 0xfc, !PT ;  /* 0x00000048033c7812 */ /* 0x040fe200078efcff */
[----:B------:R-:W-:Y:S01]  /*02e0*/  IMAD.WIDE.U32 R12, R0, 0x2, R12 ;  /* 0x00000002000c7825 */ /* 0x000fe200078e000c */
[----:B------:R-:W-:-:S02]  /*02f0*/  LOP3.LUT R59, R3, 0x60, RZ, 0xfc, !PT ;  /* 0x00000060033b7812 */ /* 0x000fc400078efcff */
[C---:B------:R-:W-:Y:S01]  /*0300*/  LOP3.LUT R57, R3.reuse, 0x68, RZ, 0xfc, !PT ;  /* 0x0000006803397812 */ /* 0x040fe200078efcff */
[----:B------:R-:W-:Y:S01]  /*0310*/  IMAD.SHL.U32 R48, R60, 0x20, RZ ;  /* 0x000000203c307824 */ /* 0x000fe200078e00ff */
[----:B------:R-:W-:Y:S01]  /*0320*/  LOP3.LUT R5, R3, 0x70, RZ, 0xfc, !PT ;  /* 0x0000007003057812 */ /* 0x000fe200078efcff */
[----:B------:R-:W-:Y:S01]  /*0330*/  IMAD.SHL.U32 R2, R59, 0x20, RZ ;  /* 0x000000203b027824 */ /* 0x000fe200078e00ff */
[----:B------:R-:W-:Y:S01]  /*0340*/  LOP3.LUT R3, R3, 0x78, RZ, 0xfc, !PT ;  /* 0x0000007803037812 */ /* 0x000fe200078efcff */
[----:B------:R-:W-:Y:S01]  /*0350*/  IMAD.SHL.U32 R4, R57, 0x20, RZ ;  /* 0x0000002039047824 */ /* 0x000fe200078e00ff */
[-C--:B------:R-:W-:Y:S01]  /*0360*/  LEA R44, P4, R71, R14.reuse, 0x6 ;  /* 0x0000000e472c7211 */ /* 0x080fe200078830ff */
[----:B------:R-:W-:Y:S01]  /*0370*/  IMAD.SHL.U32 R20, R5, 0x20, RZ ;  /* 0x0000002005147824 */ /* 0x000fe200078e00ff */
[-C--:B------:R-:W-:Y:S02]  /*0380*/  LEA R42, P5, R65, R14.reuse, 0x6 ;  /* 0x0000000e412a7211 */ /* 0x080fe400078a30ff */
[----:B------:R-:W-:-:S02]  /*0390*/  LEA R40, P3, R63, R14, 0x6 ;  /* 0x0000000e3f287211 */ /* 0x000fc400078630ff */
[-C--:B------:R-:W-:Y:S01]  /*03a0*/  LEA R38, P2, R62, R14.reuse, 0x6 ;  /* 0x0000000e3e267211 */ /* 0x080fe200078430ff */
[----:B------:R-:W-:Y:S01]  /*03b0*/  IMAD.WIDE.U32 R22, R0, 0x2, R22 ;  /* 0x0000000200167825 */ /* 0x000fe200078e0016 */
[-C--:B------:R-:W-:Y:S01]  /*03c0*/  LEA.HI.X R19, R46, R15.reuse, RZ, 0x1, P6 ;  /* 0x0000000f2e137211 */ /* 0x080fe200030f0cff */
[----:B------:R0:W3:Y:S01]  /*03d0*/  LDG.E.U16 R21, desc[UR14][R12.64] ;  /* 0x0000000e0c157981 */ /* 0x0000e2000c1e1500 */
[-C--:B------:R-:W-:Y:S01]  /*03e0*/  LEA.HI.X R45, R32, R15.reuse, RZ, 0x1, P4 ;  /* 0x0000000f202d7211 */ /* 0x080fe200020f0cff */
[----:B------:R-:W-:Y:S01]  /*03f0*/  IMAD.SHL.U32 R28, R3, 0x20, RZ ;  /* 0x00000020031c7824 */ /* 0x000fe200078e00ff */
[-C--:B------:R-:W-:Y:S01]  /*0400*/  LEA.HI.X R43, R54, R15.reuse, RZ, 0x1, P5 ;  /* 0x0000000f362b7211 */ /* 0x080fe200028f0cff */
[----:B------:R-:W-:Y:S01]  /*0410*/  IMAD.WIDE.U32 R16, R0, 0x2, R16 ;  /* 0x0000000200107825 */ /* 0x000fe200078e0010 */
[-C--:B------:R-:W-:Y:S01]  /*0420*/  LEA.HI.X R41, R34, R15.reuse, RZ, 0x1, P3 ;  /* 0x0000000f22297211 */ /* 0x080fe200018f0cff */
[----:B------:R-:W4:Y:S01]  /*0430*/  LDG.E.U16 R29, desc[UR14][R22.64] ;  /* 0x0000000e161d7981 */ /* 0x000f22000c1e1500 */
[----:B------:R-:W-:Y:S01]  /*0440*/  LEA.HI.X R39, R26, R15, RZ, 0x1, P2 ;  /* 0x0000000f1a277211 */ /* 0x000fe200010f0cff */
[----:B------:R-:W-:Y:S01]  /*0450*/  IMAD.WIDE.U32 R18, R0, 0x2, R18 ;  /* 0x0000000200127825 */ /* 0x000fe200078e0012 */
[----:B------:R-:W-:-:S02]  /*0460*/  LEA R36, P4, R60, R14, 0x6 ;  /* 0x0000000e3c247211 */ /* 0x000fc400078830ff */
[-C--:B------:R-:W-:Y:S02]  /*0470*/  LEA R32, P5, R59, R14.reuse, 0x6 ;  /* 0x0000000e3b207211 */ /* 0x080fe400078a30ff */
[-C--:B------:R-:W-:Y:S01]  /*0480*/  LEA R34, P3, R57, R14.reuse, 0x6 ;  /* 0x0000000e39227211 */ /* 0x080fe200078630ff */
[----:B------:R-:W5:Y:S01]  /*0490*/  LDG.E.U16 R31, desc[UR14][R18.64] ;  /* 0x0000000e121f7981 */ /* 0x000f62000c1e1500 */
[-C--:B------:R-:W-:Y:S02]  /*04a0*/  LEA R26, P2, R5, R14.reuse, 0x6 ;  /* 0x0000000e051a7211 */ /* 0x080fe400078430ff */
[----:B------:R-:W-:Y:S01]  /*04b0*/  LEA R14, P1, R3, R14, 0x6 ;  /* 0x0000000e030e7211 */ /* 0x000fe200078230ff */
[----:B------:R1:W5:Y:S01]  /*04c0*/  LDG.E.U16 R23, desc[UR14][R16.64] ;  /* 0x0000000e10177981 */ /* 0x000362000c1e1500 */
[----:B0-----:R-:W-:Y:S02]  /*04d0*/  LEA R12, P0, R77, R10, 0x2 ;  /* 0x0000000a4d0c7211 */ /* 0x001fe400078010ff */
[----:B------:R-:W-:-:S02]  /*04e0*/  LEA.HI.X R37, R48, R15, RZ, 0x1, P4 ;  /* 0x0000000f30257211 */ /* 0x000fc400020f0cff */
[-C--:B------:R-:W-:Y:S01]  /*04f0*/  LEA.HI.X R33, R2, R15.reuse, RZ, 0x1, P5 ;  /* 0x0000000f02217211 */ /* 0x080fe200028f0cff */
[----:B------:R-:W-:Y:S01]  /*0500*/  IMAD.SHL.U32 R2, R73, 0x40, RZ ;  /* 0x0000004049027824 */ /* 0x000fe200078e00ff */
[-C--:B------:R-:W-:Y:S01]  /*0510*/  LEA.HI.X R35, R4, R15.reuse, RZ, 0x1, P3 ;  /* 0x0000000f04237211 */ /* 0x080fe200018f0cff */
[----:B------:R-:W-:Y:S01]  /*0520*/  IMAD.SHL.U32 R4, R75, 0x40, RZ ;  /* 0x000000404b047824 */ /* 0x000fe200078e00ff */
[-C--:B------:R-:W-:Y:S01]  /*0530*/  LEA.HI.X R27, R20, R15.reuse, RZ, 0x1, P2 ;  /* 0x0000000f141b7211 */ /* 0x080fe200010f0cff */
[----:B------:R-:W-:Y:S01]  /*0540*/  IMAD.SHL.U32 R56, R71, 0x40, RZ ;  /* 0x0000004047387824 */ /* 0x000fe200078e00ff */
[----:B------:R-:W-:Y:S02]  /*0550*/  LEA.HI.X R15, R28, R15, RZ, 0x1, P1 ;  /* 0x0000000f1c0f7211 */ /* 0x000fe400008f0cff */
[----:B------:R-:W-:Y:S02]  /*0560*/  LEA.HI.X R13, R64, R11, RZ, 0x1, P0 ;  /* 0x0000000b400d7211 */ /* 0x000fe400000f0cff */
[----:B-1----:R-:W-:-:S02]  /*0570*/  LEA R16, P0, R75, R10, 0x7 ;  /* 0x0000000a4b107211 */ /* 0x002fc400078038ff */
[-C--:B------:R-:W-:Y:S02]  /*0580*/  LEA R18, P1, R73, R10.reuse, 0x7 ;  /* 0x0000000a49127211 */ /* 0x080fe400078238ff */
[----:B------:R-:W-:Y:S01]  /*0590*/  LEA R10, P2, R71, R10, 0x7 ;  /* 0x0000000a470a7211 */ /* 0x000fe200078438ff */
[----:B------:R-:W-:Y:S01]  /*05a0*/  IMAD.WIDE.U32 R44, R0, 0x2, R44 ;  /* 0x00000002002c7825 */ /* 0x000fe200078e002c */
[-C--:B------:R-:W-:Y:S02]  /*05b0*/  LEA.HI.X R17, R4, R11.reuse, RZ, 0x1, P0 ;  /* 0x0000000b04117211 */ /* 0x080fe400000f0cff */
[-C--:B------:R-:W-:Y:S02]  /*05c0*/  LEA.HI.X R19, R2, R11.reuse, RZ, 0x1, P1 ;  /* 0x0000000b02137211 */ /* 0x080fe400008f0cff */
[----:B------:R-:W-:Y:S01]  /*05d0*/  LEA.HI.X R11, R56, R11, RZ, 0x1, P2 ;  /* 0x0000000b380b7211 */ /* 0x000fe200010f0cff */
[C---:B------:R-:W-:Y:S01]  /*05e0*/  IMAD.WIDE.U32 R24, R0.reuse, 0x2, R24 ;  /* 0x0000000200187825 */ /* 0x040fe200078e0018 */
[----:B------:R-:W5:Y:S03]  /*05f0*/  LDG.E.U16 R7, desc[UR14][R44.64] ;  /* 0x0000000e2c077981 */ /* 0x000f66000c1e1500 */
[----:B------:R-:W-:-:S02]  /*0600*/  IMAD.WIDE.U32 R8, R0, 0x2, R8 ;  /* 0x0000000200087825 */ /* 0x000fc400078e0008 */
[----:B------:R-:W5:Y:S02]  /*0610*/  LDG.E.U16 R25, desc[UR14][R24.64] ;  /* 0x0000000e18197981 */ /* 0x000f64000c1e1500 */
[C---:B------:R-:W-:Y:S02]  /*0620*/  IMAD.WIDE.U32 R32, R0.reuse, 0x2, R32 ;  /* 0x0000000200207825 */ /* 0x040fe400078e0020 */
[----:B------:R-:W5:Y:S02]  /*0630*/  LDG.E.U16 R9, desc[UR14][R8.64] ;  /* 0x0000000e08097981 */ /* 0x000f64000c1e1500 */
[C---:B------:R-:W-:Y:S02]  /*0640*/  IMAD.WIDE.U32 R34, R0.reuse, 0x2, R34 ;  /* 0x0000000200227825 */ /* 0x040fe400078e0022 */
[----:B------:R-:W5:Y:S02]  /*0650*/  LDG.E.U16 R32, desc[UR14][R32.64] ;  /* 0x0000000e20207981 */ /* 0x000f64000c1e1500 */
        /* <DEDUP_REMOVED lines=11> */
[----:B------:R0:W5:Y:S02]  /*0710*/  LDG.E.U16 R24, desc[UR14][R38.64] ;  /* 0x0000000e26187981 */ /* 0x000164000c1e1500 */
[----:B------:R-:W-:-:S02]  /*0720*/  IMAD.WIDE.U32 R12, R0, 0x2, R12 ;  /* 0x00000002000c7825 */ /* 0x000fc400078e000c */
[----:B------:R1:W5:Y:S02]  /*0730*/  LDG.E.U16 R8, desc[UR14][R36.64] ;  /* 0x0000000e24087981 */ /* 0x000364000c1e1500 */
[C---:B------:R-:W-:Y:S02]  /*0740*/  IMAD.WIDE.U32 R16, R0.reuse, 0x2, R16 ;  /* 0x0000000200107825 */ /* 0x040fe400078e0010 */
[----:B------:R-:W5:Y:S02]  /*0750*/  LDG.E.U16 R27, desc[UR14][R12.64] ;  /* 0x0000000e0c1b7981 */ /* 0x000f64000c1e1500 */
[C---:B------:R-:W-:Y:S02]  /*0760*/  IMAD.WIDE.U32 R18, R0.reuse, 0x2, R18 ;  /* 0x0000000200127825 */ /* 0x040fe400078e0012 */
[----:B------:R-:W5:Y:S02]  /*0770*/  LDG.E.U16 R35, desc[UR14][R16.64] ;  /* 0x0000000e10237981 */ /* 0x000f64000c1e1500 */
[----:B------:R-:W-:-:S02]  /*0780*/  IMAD.WIDE.U32 R10, R0, 0x2, R10 ;  /* 0x00000002000a7825 */ /* 0x000fc400078e000a */
[----:B------:R-:W5:Y:S04]  /*0790*/  LDG.E.U16 R33, desc[UR14][R18.64] ;  /* 0x0000000e12217981 */ /* 0x000f68000c1e1500 */
[----:B------:R-:W5:Y:S04]  /*07a0*/  LDG.E.U16 R15, desc[UR14][R10.64] ;  /* 0x0000000e0a0f7981 */ /* 0x000f68000c1e1500 */
[----:B------:R1:W5:Y:S04]  /*07b0*/  LDG.E.U16 R66, desc[UR14][R12.64+0x40] ;  /* 0x0000400e0c427981 */ /* 0x000368000c1e1500 */
[----:B------:R-:W5:Y:S04]  /*07c0*/  LDG.E.U16 R68, desc[UR14][R16.64+0x40] ;  /* 0x0000400e10447981 */ /* 0x000f68000c1e1500 */
[----:B------:R-:W5:Y:S04]  /*07d0*/  LDG.E.U16 R70, desc[UR14][R18.64+0x40] ;  /* 0x0000400e12467981 */ /* 0x000f68000c1e1500 */
[----:B------:R1:W5:Y:S01]  /*07e0*/  LDG.E.U16 R72, desc[UR14][R10.64+0x40] ;  /* 0x0000400e0a487981 */ /* 0x000362000c1e1500 */
[----:B------:R-:W1:Y:S01]  /*07f0*/  S2UR UR12, SR_CgaCtaId ;  /* 0x00000000000c79c3 */ /* 0x000e620000008800 */
[C---:B------:R-:W-:Y:S01]  /*0800*/  LOP3.LUT R20, R6.reuse, 0xc0, RZ, 0xc0, !PT ;  /* 0x000000c006147812 */ /* 0x040fe200078ec0ff */
[----:B0-----:R-:W-:Y:S01]  /*0810*/  IMAD R38, R77, 0x2, R0 ;  /* 0x000000024d267824 */ /* 0x001fe200078e0200 */
[----:B------:R-:W-:Y:S01]  /*0820*/  UMOV UR4, 0x400 ;  /* 0x0000040000047882 */ /* 0x000fe20000000000 */
[----:B-1----:R-:W-:Y:S01]  /*0830*/  IMAD.SHL.U32 R36, R6, 0x2, RZ ;  /* 0x0000000206247824 */ /* 0x002fe200078e00ff */
[----:B------:R-:W-:-:S02]  /*0840*/  SHF.R.U32.HI R37, RZ, 0x2, R20 ;  /* 0x00000002ff257819 */ /* 0x000fc40000011614 */
[----:B------:R-:W-:Y:S01]  /*0850*/  SHF.R.U32.HI R12, RZ, 0x1, R77 ;  /* 0x00000001ff0c7819 */ /* 0x000fe2000001164d */
[----:B------:R-:W-:Y:S01]  /*0860*/  IMAD.SHL.U32 R11, R38, 0x2, RZ ;  /* 0x00000002260b7824 */ /* 0x000fe200078e00ff */
[----:B------:R-:W-:Y:S02]  /*0870*/  LOP3.LUT R37, R37, 0x1fe, R36, 0x78, !PT ;  /* 0x000001fe25257812 */ /* 0x000fe400078e7824 */
[----:B------:R-:W-:Y:S02]  /*0880*/  SHF.R.U32.HI R13, RZ, 0x5, R6 ;  /* 0x00000005ff0d7819 */ /* 0x000fe40000011606 */
[----:B------:R-:W-:Y:S01]  /*0890*/  LOP3.LUT R12, R11, R12, RZ, 0x3c, !PT ;  /* 0x0000000c0b0c7212 */ /* 0x000fe200078e3cff */
[----:B------:R-:W-:Y:S01]  /*08a0*/  ULEA UR12, UR12, UR4, 0x18 ;  /* 0x000000040c0c7291 */ /* 0x000fe2000f8ec03f */
[----:B------:R-:W-:-:S03]  /*08b0*/  R2UR UR4, R13 ;  /* 0x000000000d0472ca */ /* 0x000fc600000e0000 */
[----:B------:R-:W-:-:S10]  /*08c0*/  UIADD3 UR5, UR12, 0x2000, URZ ;  /* 0x000020000c057890 */ /* 0x000fd4000fffe03f */
[----:B------:R-:W-:-:S04]  /*08d0*/  USHF.L.U32 UR4, UR4, 0x6, URZ ;  /* 0x0000000604047899 */ /* 0x000fc8000800063f */
[----:B------:R-:W-:Y:S02]  /*08e0*/  ULOP3.LUT UR4, UR4, 0x100, URZ, 0xc0, !UPT ;  /* 0x0000010004047892 */ /* 0x000fe4000f8ec03f */
[----:B------:R-:W-:Y:S02]  /*08f0*/  USHF.R.U32.HI UR5, URZ, 0x4, UR5 ;  /* 0x000000043f057899 */ /* 0x000fe40008011605 */
[----:B------:R-:W-:Y:S02]  /*0900*/  ULEA.HI UR4, UR12, UR4, URZ, 0x1c ;  /* 0x000000040c047291 */ /* 0x000fe4000f8fe03f */
[----:B------:R-:W-:Y:S02]  /*0910*/  USGXT.U32 UR6, UR5, 0xe ;  /* 0x0000000e0506789a */ /* 0x000fe40008000000 */
[----:B------:R-:W-:Y:S01]  /*0920*/  ULOP3.LUT UR4, UR4, 0x3fff, URZ, 0xc0, !UPT ;  /* 0x00003fff04047892 */ /* 0x000fe2000f8ec03f */
[----:B------:R-:W-:Y:S01]  /*0930*/  UMOV UR7, 0x40000040 ;  /* 0x4000004000077882 */ /* 0x000fe20000000000 */
[----:B------:R-:W-:Y:S01]  /*0940*/  UMOV UR5, 0x80000020 ;  /* 0x8000002000057882 */ /* 0x000fe20000000000 */
[----:B--2---:R-:W-:Y:S04]  /*0950*/  STS.U16 [R37+UR12], R30 ;  /* 0x0000001e25007988 */ /* 0x004fe8000800040c */
[----:B---3--:R-:W-:Y:S04]  /*0960*/  STS.U16 [R37+UR12+0xa00], R21 ;  /* 0x000a001525007988 */ /* 0x008fe8000800040c */
[----:B----4-:R-:W-:Y:S04]  /*0970*/  STS.U16 [R37+UR12+0x400], R29 ;  /* 0x0004001d25007988 */ /* 0x010fe8000800040c */
[----:B-----5:R-:W-:Y:S04]  /*0980*/  STS.U16 [R37+UR12+0x1600], R31 ;  /* 0x0016001f25007988 */ /* 0x020fe8000800040c */
[----:B------:R-:W-:Y:S04]  /*0990*/  STS.U16 [R37+UR12+0x1400], R23 ;  /* 0x0014001725007988 */ /* 0x000fe8000800040c */
[----:B------:R0:W-:Y:S04]  /*09a0*/  STS.U16 [R37+UR12+0x600], R7 ;  /* 0x0006000725007988 */ /* 0x0001e8000800040c */
[----:B------:R-:W-:Y:S01]  /*09b0*/  STS.U16 [R37+UR12+0x200], R25 ;  /* 0x0002001925007988 */ /* 0x000fe2000800040c */
[----:B0-----:R-:W-:-:S03]  /*09c0*/  LOP3.LUT R7, R12, 0x40, RZ, 0x3c, !PT ;  /* 0x000000400c077812 */ /* 0x001fc600078e3cff */
[----:B------:R-:W-:Y:S04]  /*09d0*/  STS.U16 [R37+UR12+0x800], R9 ;  /* 0x0008000925007988 */ /* 0x000fe8000800040c */
        /* <DEDUP_REMOVED lines=10> */
[----:B------:R0:W-:Y:S04]  /*0a80*/  STS.U16 [R12+UR12+0x2800], R33 ;  /* 0x002800210c007988 */ /* 0x0001e8000800040c */
[----:B------:R-:W-:Y:S04]  /*0a90*/  STS.U16 [R12+UR12+0x2c00], R15 ;  /* 0x002c000f0c007988 */ /* 0x000fe8000800040c */
[----:B------:R-:W-:Y:S04]  /*0aa0*/  STS.U16 [R7+UR12+0x2000], R66 ;  /* 0x0020004207007988 */ /* 0x000fe8000800040c */
[----:B------:R-:W-:Y:S04]  /*0ab0*/  STS.U16 [R7+UR12+0x2400], R68 ;  /* 0x0024004407007988 */ /* 0x000fe8000800040c */
[----:B------:R-:W-:Y:S04]  /*0ac0*/  STS.U16 [R7+UR12+0x2800], R70 ;  /* 0x0028004607007988 */ /* 0x000fe8000800040c */
[----:B------:R1:W-:Y:S01]  /*0ad0*/  STS.U16 [R7+UR12+0x2c00], R72 ;  /* 0x002c004807007988 */ /* 0x0003e2000800040c */
[----:B------:R-:W-:Y:S06]  /*0ae0*/  BAR.SYNC.DEFER_BLOCKING 0x0 ;  /* 0x0000000000007b1d */ /* 0x000fec0000010000 */
[----:B0-----:R-:W-:-:S06]  /*0af0*/  WARPGROUP.ARRIVE ;  /* 0x00000000000079c5 */ /* 0x001fcc0000000000 */
[----:B------:R-:W-:Y:S01]  /*0b00*/  HGMMA.64x64x16.F32 R24, gdesc[UR4].tnspB, RZ, !UPT ;  /* 0x40e00000041879f0 */ /* 0x000fe2000c7008ff */
[----:B------:R-:W-:Y:S01]  /*0b10*/  UMOV UR8, 0xfffffffe ;  /* 0xfffffffe00087882 */ /* 0x000fe20000000000 */
[----:B------:R-:W-:Y:S01]  /*0b20*/  UMOV UR9, 0x7fffffdf ;  /* 0x7fffffdf00097882 */ /* 0x000fe20000000000 */
[----:B------:R-:W-:Y:S01]  /*0b30*/  UMOV UR10, 0x80 ;  /* 0x00000080000a7882 */ /* 0x000fe20000000000 */
[----:B------:R-:W-:Y:S01]  /*0b40*/  UMOV UR11, 0x40000040 ;  /* 0x40000040000b7882 */ /* 0x000fe20000000000 */
[----:B------:R-:W-:Y:S01]  /*0b50*/  UMOV UR7, URZ ;  /* 0x0000003f00077c82 */ /* 0x000fe20008000000 */
[----:B------:R-:W-:Y:S01]  /*0b60*/  UMOV UR5, URZ ;  /* 0x0000003f00057c82 */ /* 0x000fe20008000000 */
[----:B------:R-:W-:Y:S02]  /*0b70*/  UIADD3.64 UR6, UR6, UR10, URZ ;  /* 0x0000000a06067297 */ /* 0x000fe4000fffe03f */
[----:B------:R-:W-:-:S09]  /*0b80*/  UIADD3.64 UR4, UR4, -UR8, URZ ;  /* 0x8000000804047297 */ /* 0x000fd2000fffe03f */
[----:B------:R-:W-:Y:S01]  /*0b90*/  HGMMA.64x64x16.F32 R24, gdesc[UR4].tnspB, R24, gsb0 ;  /* 0x40e00000041879f0 */ /* 0x000fe20008000818 */
[C---:B-1----:R-:W-:Y:S01]  /*0ba0*/  IMAD.SHL.U32 R7, R6.reuse, 0x20, RZ ;  /* 0x0000002006077824 */ /* 0x042fe200078e00ff */
[----:B------:R-:W-:Y:S01]  /*0bb0*/  SHF.R.S32.HI R66, RZ, 0x2, R6 ;  /* 0x00000002ff427819 */ /* 0x000fe20000011406 */
[----:B------:R-:W-:-:S03]  /*0bc0*/  IMAD.SHL.U32 R21, R6, 0x10, RZ ;  /* 0x0000001006157824 */ /* 0x000fc600078e00ff */
[----:B------:R-:W-:Y:S02]  /*0bd0*/  LOP3.LUT R8, R7, 0x60, RZ, 0xc0, !PT ;  /* 0x0000006007087812 */ /* 0x000fe400078ec0ff */
[----:B------:R-:W-:Y:S02]  /*0be0*/  SGXT R66, R66, 0x1 ;  /* 0x000000014242781a */ /* 0x000fe40000000200 */
[----:B------:R-:W-:-:S04]  /*0bf0*/  LOP3.LUT R7, R8, 0xf80, R21, 0xf8, !PT ;  /* 0x00000f8008077812 */ /* 0x000fc800078ef815 */
[----:B------:R-:W-:Y:S02]  /*0c00*/  LOP3.LUT R66, R7, 0x4010, R66, 0xf8, !PT ;  /* 0x0000401007427812 */ /* 0x000fe400078ef842 */
[----:B------:R-:W-:Y:S01]  /*0c10*/  SHF.R.S32.HI R7, RZ, 0x5, R6 ;  /* 0x00000005ff077819 */ /* 0x000fe20000011406 */
[----:B------:R-:W-:-:S03]  /*0c20*/  IMAD.SHL.U32 R6, R6, 0x200, RZ ;  /* 0x0000020006067824 */ /* 0x000fc600078e00ff */
[----:B------:R-:W-:Y:S02]  /*0c30*/  SGXT R7, R7, 0x1 ;  /* 0x000000010707781a */ /* 0x000fe40000000200 */
[----:B------:R-:W-:Y:S02]  /*0c40*/  LOP3.LUT R6, R6, 0x3000, RZ, 0xc0, !PT ;  /* 0x0000300006067812 */ /* 0x000fe400078ec0ff */
[----:B------:R-:W-:Y:S02]  /*0c50*/  LOP3.LUT R7, R7, 0x4010, RZ, 0xc0, !PT ;  /* 0x0000401007077812 */ /* 0x000fe400078ec0ff */
[----:B------:R-:W-:-:S03]  /*0c60*/  LOP3.LUT R21, R6, 0x70, R21, 0xf8, !PT ;  /* 0x0000007006157812 */ /* 0x000fc600078ef815 */
[----:B------:R-:W-:Y:S02]  /*0c70*/  IMAD R20, R20, 0x2, R7 ;  /* 0x0000000214147824 */ /* 0x000fe400078e0207 */
[----:B------:R-:W0:Y:S01]  /*0c80*/  LDC.64 R6, c[0x0][0x220] ;  /* 0x00008800ff067b82 */ /* 0x000e220000000a00 */
[----:B------:R-:W-:Y:S02]  /*0c90*/  WARPGROUP.DEPBAR.LE gsb0, 0x0 ;  /* 0x00008000000079c5 */ /* 0x000fe40000010000 */
[----:B------:R-:W-:Y:S02]  /*0ca0*/  IMAD.MOV.U32 R12, RZ, RZ, R24 ;  /* 0x000000ffff0c7224 */ /* 0x000fe400078e0018 */
[----:B------:R-:W-:Y:S02]  /*0cb0*/  IMAD.MOV.U32 R13, RZ, RZ, R26 ;  /* 0x000000ffff0d7224 */ /* 0x000fe400078e001a */
[----:B------:R-:W-:Y:S02]  /*0cc0*/  IMAD.MOV.U32 R14, RZ, RZ, R40 ;  /* 0x000000ffff0e7224 */ /* 0x000fe400078e0028 */
[----:B------:R-:W-:Y:S01]  /*0cd0*/  IMAD.MOV.U32 R15, RZ, RZ, R42 ;  /* 0x000000ffff0f7224 */ /* 0x000fe200078e002a */
[----:B------:R-:W-:Y:S01]  /*0ce0*/  BAR.SYNC.DEFER_BLOCKING 0x0 ;  /* 0x0000000000007b1d */ /* 0x000fe20000010000 */
[----:B------:R-:W-:-:S02]  /*0cf0*/  IMAD.MOV.U32 R8, RZ, RZ, R28 ;  /* 0x000000ffff087224 */ /* 0x000fc400078e001c */
[----:B------:R-:W-:Y:S02]  /*0d00*/  IMAD.MOV.U32 R9, RZ, RZ, R30 ;  /* 0x000000ffff097224 */ /* 0x000fe400078e001e */
[----:B------:R-:W-:Y:S02]  /*0d10*/  IMAD.MOV.U32 R10, RZ, RZ, R44 ;  /* 0x000000ffff0a7224 */ /* 0x000fe400078e002c */
[----:B------:R-:W-:Y:S01]  /*0d20*/  IMAD.MOV.U32 R11, RZ, RZ, R46 ;  /* 0x000000ffff0b7224 */ /* 0x000fe200078e002e */
[----:B------:R-:W-:Y:S01]  /*0d30*/  LOP3.LUT R28, R20, R21, RZ, 0x3c, !PT ;  /* 0x00000015141c7212 */ /* 0x000fe200078e3cff */
[----:B------:R-:W-:Y:S01]  /*0d40*/  IMAD.MOV.U32 R16, RZ, RZ, R36 ;  /* 0x000000ffff107224 */ /* 0x000fe200078e0024 */
[----:B------:R-:W-:Y:S01]  /*0d50*/  LOP3.LUT R44, R66, 0x10, RZ, 0x3c, !PT ;  /* 0x00000010422c7812 */ /* 0x000fe200078e3cff */
[----:B------:R-:W-:Y:S02]  /*0d60*/  IMAD.MOV.U32 R17, RZ, RZ, R38 ;  /* 0x000000ffff117224 */ /* 0x000fe400078e0026 */
[----:B------:R-:W-:-:S02]  /*0d70*/  IMAD.MOV.U32 R18, RZ, RZ, R52 ;  /* 0x000000ffff127224 */ /* 0x000fc400078e0034 */
[----:B------:R-:W-:Y:S02]  /*0d80*/  IMAD.MOV.U32 R19, RZ, RZ, R54 ;  /* 0x000000ffff137224 */ /* 0x000fe400078e0036 */
[----:B------:R-:W-:Y:S01]  /*0d90*/  IMAD.MOV.U32 R20, RZ, RZ, R25 ;  /* 0x000000ffff147224 */ /* 0x000fe200078e0019 */
[----:B------:R1:W-:Y:S01]  /*0da0*/  STS.128 [R66+UR12], R12 ;  /* 0x0000000c42007988 */ /* 0x0003e20008000c0c */
[----:B------:R-:W-:Y:S02]  /*0db0*/  IMAD.MOV.U32 R21, RZ, RZ, R27 ;  /* 0x000000ffff157224 */ /* 0x000fe400078e001b */
[----:B------:R-:W-:Y:S01]  /*0dc0*/  IMAD.MOV.U32 R22, RZ, RZ, R41 ;  /* 0x000000ffff167224 */ /* 0x000fe200078e0029 */
[----:B------:R2:W-:Y:S01]  /*0dd0*/  STS.128 [R66+UR12+0x1000], R8 ;  /* 0x0010000842007988 */ /* 0x0005e20008000c0c */
[----:B------:R-:W-:Y:S02]  /*0de0*/  IMAD.MOV.U32 R23, RZ, RZ, R43 ;  /* 0x000000ffff177224 */ /* 0x000fe400078e002b */
[----:B------:R-:W-:-:S02]  /*0df0*/  IMAD.MOV.U32 R24, RZ, RZ, R29 ;  /* 0x000000ffff187224 */ /* 0x000fc400078e001d */
[----:B------:R-:W-:Y:S02]  /*0e00*/  IMAD.MOV.U32 R25, RZ, RZ, R31 ;  /* 0x000000ffff197224 */ /* 0x000fe400078e001f */
[----:B-1----:R-:W-:Y:S02]  /*0e10*/  IMAD.MOV.U32 R12, RZ, RZ, R32 ;  /* 0x000000ffff0c7224 */ /* 0x002fe400078e0020 */
[----:B------:R-:W-:Y:S02]  /*0e20*/  IMAD.MOV.U32 R13, RZ, RZ, R34 ;  /* 0x000000ffff0d7224 */ /* 0x000fe400078e0022 */
[----:B------:R-:W-:Y:S02]  /*0e30*/  IMAD.MOV.U32 R14, RZ, RZ, R48 ;  /* 0x000000ffff0e7224 */ /* 0x000fe400078e0030 */
[----:B------:R-:W-:Y:S02]  /*0e40*/  IMAD.MOV.U32 R15, RZ, RZ, R50 ;  /* 0x000000ffff0f7224 */ /* 0x000fe400078e0032 */
[----:B------:R-:W-:-:S02]  /*0e50*/  IMAD.MOV.U32 R26, RZ, RZ, R45 ;  /* 0x000000ffff1a7224 */ /* 0x000fc400078e002d */
[----:B------:R-:W-:Y:S01]  /*0e60*/  IMAD.MOV.U32 R27, RZ, RZ, R47 ;  /* 0x000000ffff1b7224 */ /* 0x000fe200078e002f */
[----:B------:R1:W-:Y:S01]  /*0e70*/  STS.128 [R66+UR12+0x2000], R12 ;  /* 0x0020000c42007988 */ /* 0x0003e20008000c0c */
[----:B--2---:R-:W-:Y:S02]  /*0e80*/  IMAD.MOV.U32 R8, RZ, RZ, R33 ;  /* 0x000000ffff087224 */ /* 0x004fe400078e0021 */
[----:B------:R-:W-:Y:S02]  /*0e90*/  IMAD.MOV.U32 R9, RZ, RZ, R35 ;  /* 0x000000ffff097224 */ /* 0x000fe400078e0023 */
[----:B------:R-:W-:Y:S02]  /*0ea0*/  IMAD.MOV.U32 R10, RZ, RZ, R49 ;  /* 0x000000ffff0a7224 */ /* 0x000fe400078e0031 */
[----:B------:R-:W-:Y:S01]  /*0eb0*/  IMAD.MOV.U32 R11, RZ, RZ, R51 ;  /* 0x000000ffff0b7224 */ /* 0x000fe200078e0033 */
[----:B------:R-:W-:Y:S01]  /*0ec0*/  STS.128 [R66+UR12+0x3000], R16 ;  /* 0x0030001042007988 */ /* 0x000fe20008000c0c */
[----:B-1----:R-:W-:-:S02]  /*0ed0*/  IMAD.MOV.U32 R12, RZ, RZ, R37 ;  /* 0x000000ffff0c7224 */ /* 0x002fc400078e0025 */
[----:B------:R-:W-:Y:S02]  /*0ee0*/  IMAD.MOV.U32 R13, RZ, RZ, R39 ;  /* 0x000000ffff0d7224 */ /* 0x000fe400078e0027 */
[----:B------:R-:W-:Y:S02]  /*0ef0*/  IMAD.MOV.U32 R14, RZ, RZ, R53 ;  /* 0x000000ffff0e7224 */ /* 0x000fe400078e0035 */
[----:B------:R-:W-:Y:S01]  /*0f00*/  IMAD.MOV.U32 R15, RZ, RZ, R55 ;  /* 0x000000ffff0f7224 */ /* 0x000fe200078e0037 */
[----:B------:R-:W-:Y:S04]  /*0f10*/  STS.128 [R44+UR12], R20 ;  /* 0x000000142c007988 */ /* 0x000fe80008000c0c */
[----:B------:R1:W-:Y:S04]  /*0f20*/  STS.128 [R44+UR12+0x1000], R24 ;  /* 0x001000182c007988 */ /* 0x0003e80008000c0c */
[----:B------:R-:W-:Y:S04]  /*0f30*/  STS.128 [R44+UR12+0x2000], R8 ;  /* 0x002000082c007988 */ /* 0x000fe80008000c0c */
[----:B------:R2:W-:Y:S01]  /*0f40*/  STS.128 [R44+UR12+0x3000], R12 ;  /* 0x0030000c2c007988 */ /* 0x0005e20008000c0c */
[----:B------:R-:W-:Y:S01]  /*0f50*/  BAR.SYNC.DEFER_BLOCKING 0x0 ;  /* 0x0000000000007b1d */ /* 0x000fe20000010000 */
[----:B0-----:R-:W-:-:S02]  /*0f60*/  LEA R30, P0, R77, R6, 0x3 ;  /* 0x000000064d1e7211 */ /* 0x001fc400078018ff */
[-C--:B------:R-:W-:Y:S01]  /*0f70*/  LEA R54, P3, R75, R6.reuse, 0x8 ;  /* 0x000000064b367211 */ /* 0x080fe200078640ff */
[----:B------:R-:W-:Y:S01]  /*0f80*/  IMAD.SHL.U32 R42, R69, 0x40, RZ ;  /* 0x00000040452a7824 */ /* 0x000fe200078e00ff */
[-C--:B------:R-:W-:Y:S01]  /*0f90*/  LEA.HI.X R31, R64, R7.reuse, RZ, 0x2, P0 ;  /* 0x00000007401f7211 */ /* 0x080fe200000f14ff */
[----:B------:R-:W-:Y:S01]  /*0fa0*/  IMAD.SHL.U32 R40, R67, 0x40, RZ ;  /* 0x0000004043287824 */ /* 0x000fe200078e00ff */
[----:B------:R-:W-:Y:S01]  /*0fb0*/  LEA.HI.X R55, R4, R7, RZ, 0x2, P3 ;  /* 0x0000000704377211 */ /* 0x000fe200018f14ff */
[----:B------:R-:W-:Y:S01]  /*0fc0*/  IMAD.SHL.U32 R38, R65, 0x40, RZ ;  /* 0x0000004041267824 */ /* 0x000fe200078e00ff */
[-C--:B-1----:R-:W-:Y:S01]  /*0fd0*/  LEA R26, P4, R73, R6.reuse, 0x8 ;  /* 0x00000006491a7211 */ /* 0x082fe200078840ff */
[----:B------:R-:W-:Y:S01]  /*0fe0*/  IMAD.SHL.U32 R34, R63, 0x40, RZ ;  /* 0x000000403f227824 */ /* 0x000fe200078e00ff */
[-C--:B------:R-:W-:Y:S01]  /*0ff0*/  LEA R20, P0, R67, R6.reuse, 0x8 ;  /* 0x0000000643147211 */ /* 0x080fe200078040ff */
[----:B------:R-:W-:Y:S01]  /*1000*/  IMAD.SHL.U32 R32, R62, 0x40, RZ ;  /* 0x000000403e207824 */ /* 0x000fe200078e00ff */
[----:B--2---:R-:W-:-:S02]  /*1010*/  LEA R12, P5, R71, R6, 0x8 ;  /* 0x00000006470c7211 */ /* 0x004fc400078a40ff */
[-C--:B------:R-:W-:Y:S02]  /*1020*/  LEA R14, P6, R69, R6.reuse, 0x8 ;  /* 0x00000006450e7211 */ /* 0x080fe400078c40ff */
[-C--:B------:R-:W-:Y:S02]  /*1030*/  LEA R22, P1, R65, R6.reuse, 0x8 ;  /* 0x0000000641167211 */ /* 0x080fe400078240ff */
[-C--:B------:R-:W-:Y:S02]  /*1040*/  LEA R24, P2, R63, R6.reuse, 0x8 ;  /* 0x000000063f187211 */ /* 0x080fe400078440ff */
[-C--:B------:R-:W-:Y:S01]  /*1050*/  LEA R62, P3, R62, R6.reuse, 0x8 ;  /* 0x000000063e3e7211 */ /* 0x080fe200078640ff */
[----:B------:R-:W-:Y:S01]  /*1060*/  IMAD.SHL.U32 R36, R60, 0x40, RZ ;  /* 0x000000403c247824 */ /* 0x000fe200078e00ff */
[-C--:B------:R-:W-:Y:S01]  /*1070*/  LEA.HI.X R27, R2, R7.reuse, RZ, 0x2, P4 ;  /* 0x00000007021b7211 */ /* 0x080fe200020f14ff */
        /* <DEDUP_REMOVED lines=11> */
[----:B------:R-:W-:Y:S01]  /*1130*/  LEA.HI.X R63, R32, R7, RZ, 0x2, P3 ;  /* 0x00000007203f7211 */ /* 0x000fe200018f14ff */
[----:B------:R-:W0:Y:S01]  /*1140*/  LDS.128 R16, [R28+UR12] ;  /* 0x0000000c1c107984 */ /* 0x000e220008000c00 */
[----:B------:R-:W-:-:S02]  /*1150*/  LEA R60, P4, R60, R6, 0x8 ;  /* 0x000000063c3c7211 */ /* 0x000fc400078840ff */
[-C--:B------:R-:W-:Y:S01]  /*1160*/  LEA R58, P5, R58, R6.reuse, 0x8 ;  /* 0x000000063a3a7211 */ /* 0x080fe200078a40ff */
[----:B------:R-:W1:Y:S01]  /*1170*/  LDS.128 R8, [R28+UR12+0x200] ;  /* 0x0002000c1c087984 */ /* 0x000e620008000c00 */
[-C--:B------:R-:W-:Y:S02]  /*1180*/  LEA R2, P6, R61, R6.reuse, 0x8 ;  /* 0x000000063d027211 */ /* 0x080fe400078c40ff */
[-C--:B------:R-:W-:Y:S01]  /*1190*/  LEA R56, P0, R59, R6.reuse, 0x8 ;  /* 0x000000063b387211 */ /* 0x080fe200078040ff */
[----:B------:R-:W-:Y:S01]  /*11a0*/  LDS.128 R32, [R28+UR12+0x600] ;  /* 0x0006000c1c207984 */ /* 0x000fe20008000c00 */
[-C--:B------:R-:W-:Y:S02]  /*11b0*/  LEA R64, P1, R57, R6.reuse, 0x8 ;  /* 0x0000000639407211 */ /* 0x080fe400078240ff */
[-C--:B------:R-:W-:Y:S01]  /*11c0*/  LEA R66, P2, R5, R6.reuse, 0x8 ;  /* 0x0000000605427211 */ /* 0x080fe200078440ff */
[----:B------:R-:W-:Y:S01]  /*11d0*/  LDS.128 R40, [R28+UR12+0xa00] ;  /* 0x000a000c1c287984 */ /* 0x000fe20008000c00 */
[----:B------:R-:W-:-:S02]  /*11e0*/  LEA R68, P3, R3, R6, 0x8 ;  /* 0x0000000603447211 */ /* 0x000fc400078640ff */
[-C--:B------:R-:W-:Y:S02]  /*11f0*/  LEA.HI.X R61, R36, R7.reuse, RZ, 0x2, P4 ;  /* 0x00000007243d7211 */ /* 0x080fe400020f14ff */
[-C--:B------:R-:W-:Y:S01]  /*1200*/  LEA.HI.X R59, R52, R7.reuse, RZ, 0x2, P5 ;  /* 0x00000007343b7211 */ /* 0x080fe200028f14ff */
[----:B------:R-:W-:Y:S01]  /*1210*/  LDS.128 R36, [R28+UR12+0xc00] ;  /* 0x000c000c1c247984 */ /* 0x000fe20008000c00 */
[-C--:B------:R-:W-:Y:S02]  /*1220*/  LEA.HI.X R3, R50, R7.reuse, RZ, 0x2, P6 ;  /* 0x0000000732037211 */ /* 0x080fe400030f14ff */
[-C--:B------:R-:W-:Y:S02]  /*1230*/  LEA.HI.X R57, R48, R7.reuse, RZ, 0x2, P0 ;  /* 0x0000000730397211 */ /* 0x080fe400000f14ff */
[-C--:B------:R-:W-:Y:S01]  /*1240*/  LEA.HI.X R65, R46, R7.reuse, RZ, 0x2, P1 ;  /* 0x000000072e417211 */ /* 0x080fe200008f14ff */
[----:B------:R-:W-:Y:S01]  /*1250*/  LDS.128 R48, [R28+UR12+0xe00] ;  /* 0x000e000c1c307984 */ /* 0x000fe20008000c00 */
[----:B------:R-:W-:-:S02]  /*1260*/  LEA.HI.X R67, R44, R7, RZ, 0x2, P2 ;  /* 0x000000072c437211 */ /* 0x000fc400010f14ff */
[----:B------:R-:W-:Y:S01]  /*1270*/  LEA.HI.X R69, R4, R7, RZ, 0x2, P3 ;  /* 0x0000000704457211 */ /* 0x000fe200018f14ff */
[----:B------:R-:W-:Y:S04]  /*1280*/  LDS.128 R44, [R28+UR12+0x800] ;  /* 0x0008000c1c2c7984 */ /* 0x000fe80008000c00 */
[----:B------:R-:W2:Y:S01]  /*1290*/  LDS.128 R4, [R28+UR12+0x400] ;  /* 0x0004000c1c047984 */ /* 0x000ea20008000c00 */
[----:B------:R-:W-:-:S04]  /*12a0*/  IMAD.WIDE.U32 R30, R0, 0x4, R30 ;  /* 0x00000004001e7825 */ /* 0x000fc800078e001e */
[----:B------:R-:W-:-:S04]  /*12b0*/  IMAD.WIDE.U32 R54, R0, 0x4, R54 ;  /* 0x0000000400367825 */ /* 0x000fc800078e0036 */
[C---:B------:R-:W-:Y:S01]  /*12c0*/  IMAD.WIDE.U32 R26, R0.reuse, 0x4, R26 ;  /* 0x00000004001a7825 */ /* 0x040fe200078e001a */
[----:B0-----:R-:W-:Y:S03]  /*12d0*/  STG.E desc[UR14][R30.64], R16 ;  /* 0x000000101e007986 */ /* 0x001fe6000c10190e */
[C---:B------:R-:W-:Y:S01]  /*12e0*/  IMAD.WIDE.U32 R12, R0.reuse, 0x4, R12 ;  /* 0x00000004000c7825 */ /* 0x040fe200078e000c */
[----:B------:R-:W-:Y:S03]  /*12f0*/  STG.E desc[UR14][R30.64+0x80], R18 ;  /* 0x000080121e007986 */ /* 0x000fe6000c10190e */
[C---:B------:R-:W-:Y:S01]  /*1300*/  IMAD.WIDE.U32 R14, R0.reuse, 0x4, R14 ;  /* 0x00000004000e7825 */ /* 0x040fe200078e000e */
[----:B------:R-:W-:Y:S03]  /*1310*/  STG.E desc[UR14][R54.64], R17 ;  /* 0x0000001136007986 */ /* 0x000fe6000c10190e */
[C---:B------:R-:W-:Y:S01]  /*1320*/  IMAD.WIDE.U32 R20, R0.reuse, 0x4, R20 ;  /* 0x0000000400147825 */ /* 0x040fe200078e0014 */
[----:B------:R-:W-:Y:S03]  /*1330*/  STG.E desc[UR14][R54.64+0x80], R19 ;  /* 0x0000801336007986 */ /* 0x000fe6000c10190e */
[C---:B------:R-:W-:Y:S01]  /*1340*/  IMAD.WIDE.U32 R22, R0.reuse, 0x4, R22 ;  /* 0x0000000400167825 */ /* 0x040fe200078e0016 */
[----:B-1----:R-:W-:Y:S03]  /*1350*/  STG.E desc[UR14][R26.64], R8 ;  /* 0x000000081a007986 */ /* 0x002fe6000c10190e */
[C---:B------:R-:W-:Y:S01]  /*1360*/  IMAD.WIDE.U32 R24, R0.reuse, 0x4, R24 ;  /* 0x0000000400187825 */ /* 0x040fe200078e0018 */
[----:B------:R-:W-:Y:S03]  /*1370*/  STG.E desc[UR14][R26.64+0x80], R10 ;  /* 0x0000800a1a007986 */ /* 0x000fe6000c10190e */
[C---:B------:R-:W-:Y:S01]  /*1380*/  IMAD.WIDE.U32 R62, R0.reuse, 0x4, R62 ;  /* 0x00000004003e7825 */ /* 0x040fe200078e003e */
[----:B------:R-:W-:Y:S03]  /*1390*/  STG.E desc[UR14][R12.64], R9 ;  /* 0x000000090c007986 */ /* 0x000fe6000c10190e */
[C---:B------:R-:W-:Y:S01]  /*13a0*/  IMAD.WIDE.U32 R60, R0.reuse, 0x4, R60 ;  /* 0x00000004003c7825 */ /* 0x040fe200078e003c */
[----:B------:R-:W-:Y:S03]  /*13b0*/  STG.E desc[UR14][R12.64+0x80], R11 ;  /* 0x0000800b0c007986 */ /* 0x000fe6000c10190e */
[C---:B------:R-:W-:Y:S01]  /*13c0*/  IMAD.WIDE.U32 R58, R0.reuse, 0x4, R58 ;  /* 0x00000004003a7825 */ /* 0x040fe200078e003a */
[----:B--2---:R-:W-:Y:S04]  /*13d0*/  STG.E desc[UR14][R14.64], R4 ;  /* 0x000000040e007986 */ /* 0x004fe8000c10190e */
[----:B------:R-:W-:Y:S01]  /*13e0*/  STG.E desc[UR14][R14.64+0x80], R6 ;  /* 0x000080060e007986 */ /* 0x000fe2000c10190e */
[----:B------:R-:W-:-:S03]  /*13f0*/  IMAD.WIDE.U32 R2, R0, 0x4, R2 ;  /* 0x0000000400027825 */ /* 0x000fc600078e0002 */
        /* <DEDUP_REMOVED lines=8> */
[----:B------:R-:W-:Y:S04]  /*1480*/  STG.E desc[UR14][R24.64], R33 ;  /* 0x0000002118007986 */ /* 0x000fe8000c10190e */
        /* <DEDUP_REMOVED lines=16> */
[----:B------:R-:W-:Y:S01]  /*1590*/  STG.E desc[UR14][R68.64+0x80], R51 ;  /* 0x0000803344007986 */ /* 0x000fe2000c10190e */
[----:B------:R-:W-:Y:S05]  /*15a0*/  EXIT ;  /* 0x000000000000794d */ /* 0x000fea0003800000 */
.L_x_0:
[----:B------:R-:W-:-:S00]  /*15b0*/  BRA `(.L_x_0) ;  /* 0xfffffffc00fc7947 */ /* 0x000fc0000383ffff */
[----:B------:R-:W-:-:S00]  /*15c0*/  NOP ;  /* 0x0000000000007918 */ /* 0x000fc00000000000 */
        /* <DEDUP_REMOVED lines=11> */
.L_x_1:


//--------------------- .nv.shared.gluon_mma      --------------------------
	.section	.nv.shared.gluon_mma,"aw",@nobits
	.sectionflags	@""
	.align	16
	.zero		1024


//--------------------- .nv.shared.reserved.0     --------------------------
	.section	.nv.shared.reserved.0,"aw",@nobits
	.weak		__nv_reservedSMEM_offset_0_alias
	.size		__nv_reservedSMEM_offset_0_alias, 0, 0
	.other		__nv_reservedSMEM_offset_0_alias,@"STO_CUDA_RESERVED_SHARED STV_DEFAULT"
__nv_reservedSMEM_offset_0_alias:
	.zero		0


//--------------------- .nv.constant0.gluon_mma   --------------------------
	.section	.nv.constant0.gluon_mma,"a",@progbits
	.sectionflags	@""
	.align	4
.nv.constant0.gluon_mma:
	.zero		568


//--------------------- SYMBOLS --------------------------

	.type		.nv.reservedSmem.offset0,@object
	.size		.nv.reservedSmem.offset0,0x4
